//
// Generated by NVIDIA NVVM Compiler
//
// Compiler Build ID: CL-36424714
// Cuda compilation tools, release 13.0, V13.0.88
// Based on NVVM 20.0.0
//

.version 9.0
.target sm_100
.address_size 64

	// .globl	_Z10stencil_1dv

.visible .entry _Z10stencil_1dv()
{


	ret;

}


// ===== COMPILED SASS (sm_100) =====

	.target	sm_100

	.elftype	@"ET_EXEC"


//--------------------- .note.nv.tkinfo           --------------------------
	.section	.note.nv.tkinfo,"",@"SHT_NOTE"
	.sectionflags	@"SHF_NOTE_NV_TKINFO"
	.tkinfo
        /*0018*/ 	.word	0x00000002
        /*0030*/ 	.string	""
        /*0030*/ 	.string	"ptxas"
        /*0030*/ 	.string	"Cuda compilation tools, release 13.0, V13.0.88"
        /*0030*/ 	.string	"Build cuda_13.0.r13.0/compiler.36424714_0"
        /*0030*/ 	.string	"-arch sm_100 -m 64 "



//--------------------- .note.nv.cuinfo           --------------------------
	.section	.note.nv.cuinfo,"",@"SHT_NOTE"
	.sectionflags	@"SHF_NOTE_NV_CUINFO"
        /*0018*/ 	.short	0x0002
        /*001a*/ 	.short	0x0064
        /*001c*/ 	.short	0x0082
	.zero		2


//--------------------- .nv.info                  --------------------------
	.section	.nv.info,"",@"SHT_CUDA_INFO"
	.align	4


	//----- nvinfo : EIATTR_REGCOUNT
	.align		4
        /*0000*/ 	.byte	0x04, 0x2f
        /*0002*/ 	.short	(.L_1 - .L_0)
	.align		4
.L_0:
        /*0004*/ 	.word	index@(_Z10stencil_1dv)
        /*0008*/ 	.word	0x00000004


	//----- nvinfo : EIATTR_FRAME_SIZE
	.align		4
.L_1:
        /*000c*/ 	.byte	0x04, 0x11
        /*000e*/ 	.short	(.L_3 - .L_2)
	.align		4
.L_2:
        /*0010*/ 	.word	index@(_Z10stencil_1dv)
        /*0014*/ 	.word	0x00000000


	//----- nvinfo : EIATTR_MIN_STACK_SIZE
	.align		4
.L_3:
        /*0018*/ 	.byte	0x04, 0x12
        /*001a*/ 	.short	(.L_5 - .L_4)
	.align		4
.L_4:
        /*001c*/ 	.word	index@(_Z10stencil_1dv)
        /*0020*/ 	.word	0x00000000
.L_5:


//--------------------- .nv.compat                --------------------------
	.section	.nv.compat,"",@"SHT_CUDA_COMPAT_INFO"
	.align	4
        /*0000*/ 	.byte	0x02, 0x09, 0x00, 0x00, 0x02, 0x02, 0x01, 0x00, 0x02, 0x05, 0x05, 0x00, 0x03, 0x07, 0x01, 0x01
        /*0010*/ 	.byte	0x02, 0x03, 0x00, 0x00, 0x02, 0x06, 0x01, 0x00, 0x04, 0x0b, 0x08, 0x00, 0x09, 0x00, 0x00, 0x00
        /*0020*/ 	.byte	0x00, 0x00, 0x00, 0x00


//--------------------- .nv.info._Z10stencil_1dv  --------------------------
	.section	.nv.info._Z10stencil_1dv,"",@"SHT_CUDA_INFO"
	.sectionflags	@""
	.align	4


	//----- nvinfo : EIATTR_CUDA_API_VERSION
	.align		4
        /*0000*/ 	.byte	0x04, 0x37
        /*0002*/ 	.short	(.L_7 - .L_6)
.L_6:
        /*0004*/ 	.word	0x00000082


	//----- nvinfo : EIATTR_SPARSE_MMA_MASK
	.align		4
.L_7:
        /*0008*/ 	.byte	0x03, 0x50
        /*000a*/ 	.short	0x0000


	//----- nvinfo : EIATTR_MAXREG_COUNT
	.align		4
        /*000c*/ 	.byte	0x03, 0x1b
        /*000e*/ 	.short	0x00ff


	//----- nvinfo : EIATTR_MERCURY_ISA_VERSION
	.align		4
        /*0010*/ 	.byte	0x03, 0x5f
        /*0012*/ 	.short	0x0101


	//----- nvinfo : EIATTR_VRC_CTA_INIT_COUNT
	.align		4
        /*0014*/ 	.byte	0x02, 0x4a
	.zero		1
	.zero		1


	//----- nvinfo : EIATTR_EXIT_INSTR_OFFSETS
	.align		4
        /*0018*/ 	.byte	0x04, 0x1c
        /*001a*/ 	.short	(.L_9 - .L_8)


	//   ....[0]....
.L_8:
        /*001c*/ 	.word	0x00000010


	//----- nvinfo : EIATTR_SW_WAR
	.align		4
.L_9:
        /*0020*/ 	.byte	0x04, 0x36
        /*0022*/ 	.short	(.L_11 - .L_10)
.L_10:
        /*0024*/ 	.word	0x00000008
.L_11:


//--------------------- .nv.callgraph             --------------------------
	.section	.nv.callgraph,"",@"SHT_CUDA_CALLGRAPH"
	.align	4
	.sectionentsize	8
	.align		4
        /*0000*/ 	.word	0x00000000
	.align		4
        /*0004*/ 	.word	0xffffffff
	.align		4
        /*0008*/ 	.word	0x00000000
	.align		4
        /*000c*/ 	.word	0xfffffffe
	.align		4
        /*0010*/ 	.word	0x00000000
	.align		4
        /*0014*/ 	.word	0xfffffffd
	.align		4
        /*0018*/ 	.word	0x00000000
	.align		4
        /*001c*/ 	.word	0xfffffffc


//--------------------- .text._Z10stencil_1dv     --------------------------
	.section	.text._Z10stencil_1dv,"ax",@progbits
	.align	128
        .global         _Z10stencil_1dv
        .type           _Z10stencil_1dv,@function
        .size           _Z10stencil_1dv,(.L_x_1 - _Z10stencil_1dv)
        .other          _Z10stencil_1dv,@"STO_CUDA_ENTRY STV_DEFAULT"
_Z10stencil_1dv:
.text._Z10stencil_1dv:
[----:B------:R-:W-:Y:S01]  /*0000*/  LDC R1, c[0x0][0x37c] ;  /* 0x0000df00ff017b82 */ /* 0x000fe20000000800 */
[----:B------:R-:W-:Y:S05]  /*0010*/  EXIT ;  /* 0x000000000000794d */ /* 0x000fea0003800000 */
.L_x_0:
[----:B------:R-:W-:-:S00]  /*0020*/  BRA `(.L_x_0) ;  /* 0xfffffffc00fc7947 */ /* 0x000fc0000383ffff */
[----:B------:R-:W-:-:S00]  /*0030*/  NOP ;  /* 0x0000000000007918 */ /* 0x000fc00000000000 */
        /* <DEDUP_REMOVED lines=12> */
.L_x_1:


//--------------------- .nv.shared.reserved.0     --------------------------
	.section	.nv.shared.reserved.0,"aw",@nobits
	.weak		__nv_reservedSMEM_offset_0_alias
	.size		__nv_reservedSMEM_offset_0_alias, 0, 64
	.other		__nv_reservedSMEM_offset_0_alias,@"STO_CUDA_RESERVED_SHARED STV_DEFAULT"
__nv_reservedSMEM_offset_0_alias:
	.zero		0
	.zero		64


//--------------------- .nv.constant0._Z10stencil_1dv --------------------------
	.section	.nv.constant0._Z10stencil_1dv,"a",@progbits
	.sectionflags	@""
	.align	4
.nv.constant0._Z10stencil_1dv:
	.zero		896


//--------------------- SYMBOLS --------------------------

	.type		.nv.reservedSmem.offset0,@object
	.size		.nv.reservedSmem.offset0,0x4
